//
// Generated by NVIDIA NVVM Compiler
//
// Compiler Build ID: CL-36424714
// Cuda compilation tools, release 13.0, V13.0.88
// Based on NVVM 20.0.0
//

.version 9.0
.target sm_100
.address_size 64

	// .globl	_Z20stbif_forward_kernelPKfPfS1_S1_ffffi

.visible .entry _Z20stbif_forward_kernelPKfPfS1_S1_ffffi(
	.param .u64 .ptr .align 1 _Z20stbif_forward_kernelPKfPfS1_S1_ffffi_param_0,
	.param .u64 .ptr .align 1 _Z20stbif_forward_kernelPKfPfS1_S1_ffffi_param_1,
	.param .u64 .ptr .align 1 _Z20stbif_forward_kernelPKfPfS1_S1_ffffi_param_2,
	.param .u64 .ptr .align 1 _Z20stbif_forward_kernelPKfPfS1_S1_ffffi_param_3,
	.param .f32 _Z20stbif_forward_kernelPKfPfS1_S1_ffffi_param_4,
	.param .f32 _Z20stbif_forward_kernelPKfPfS1_S1_ffffi_param_5,
	.param .f32 _Z20stbif_forward_kernelPKfPfS1_S1_ffffi_param_6,
	.param .f32 _Z20stbif_forward_kernelPKfPfS1_S1_ffffi_param_7,
	.param .u32 _Z20stbif_forward_kernelPKfPfS1_S1_ffffi_param_8
)
{
	.reg .pred 	%p<14>;
	.reg .b32 	%r<6>;
	.reg .b32 	%f<20>;
	.reg .b64 	%rd<15>;

	ld.param.u64 	%rd4, [_Z20stbif_forward_kernelPKfPfS1_S1_ffffi_param_0];
	ld.param.u64 	%rd5, [_Z20stbif_forward_kernelPKfPfS1_S1_ffffi_param_1];
	ld.param.u64 	%rd6, [_Z20stbif_forward_kernelPKfPfS1_S1_ffffi_param_2];
	ld.param.u64 	%rd7, [_Z20stbif_forward_kernelPKfPfS1_S1_ffffi_param_3];
	ld.param.f32 	%f4, [_Z20stbif_forward_kernelPKfPfS1_S1_ffffi_param_4];
	ld.param.f32 	%f5, [_Z20stbif_forward_kernelPKfPfS1_S1_ffffi_param_5];
	ld.param.f32 	%f6, [_Z20stbif_forward_kernelPKfPfS1_S1_ffffi_param_6];
	ld.param.f32 	%f7, [_Z20stbif_forward_kernelPKfPfS1_S1_ffffi_param_7];
	ld.param.u32 	%r2, [_Z20stbif_forward_kernelPKfPfS1_S1_ffffi_param_8];
	mov.u32 	%r3, %ctaid.x;
	mov.u32 	%r4, %ntid.x;
	mov.u32 	%r5, %tid.x;
	mad.lo.s32 	%r1, %r3, %r4, %r5;
	setp.ge.s32 	%p5, %r1, %r2;
	@%p5 bra 	$L__BB0_8;
	cvta.to.global.u64 	%rd8, %rd6;
	cvta.to.global.u64 	%rd9, %rd5;
	cvta.to.global.u64 	%rd10, %rd4;
	mul.wide.s32 	%rd11, %r1, 4;
	add.s64 	%rd12, %rd10, %rd11;
	ld.global.nc.f32 	%f8, [%rd12];
	add.s64 	%rd1, %rd9, %rd11;
	ld.global.f32 	%f9, [%rd1];
	add.f32 	%f1, %f8, %f9;
	st.global.f32 	[%rd1], %f1;
	setp.ltu.f32 	%p7, %f1, 0f3F800000;
	add.s64 	%rd2, %rd8, %rd11;
	mov.pred 	%p12, 0;
	@%p7 bra 	$L__BB0_3;
	ld.global.f32 	%f10, [%rd2];
	setp.lt.f32 	%p12, %f10, %f4;
$L__BB0_3:
	neg.f32 	%f11, %f7;
	setp.geu.f32 	%p9, %f1, %f11;
	mov.pred 	%p13, 0;
	@%p9 bra 	$L__BB0_5;
	ld.global.f32 	%f12, [%rd2];
	setp.gt.f32 	%p13, %f12, %f5;
$L__BB0_5:
	selp.f32 	%f13, 0f3F800000, 0f00000000, %p12;
	selp.f32 	%f2, 0fBF800000, %f13, %p13;
	cvta.to.global.u64 	%rd13, %rd7;
	add.s64 	%rd3, %rd13, %rd11;
	add.f32 	%f14, %f1, 0fBF800000;
	selp.f32 	%f15, %f14, %f1, %p12;
	add.f32 	%f16, %f15, 0f3F800000;
	selp.f32 	%f3, %f16, %f15, %p13;
	or.pred  	%p10, %p12, %p13;
	not.pred 	%p11, %p10;
	@%p11 bra 	$L__BB0_7;
	st.global.f32 	[%rd1], %f3;
$L__BB0_7:
	ld.global.f32 	%f17, [%rd2];
	add.f32 	%f18, %f2, %f17;
	st.global.f32 	[%rd2], %f18;
	mul.f32 	%f19, %f6, %f2;
	st.global.f32 	[%rd3], %f19;
$L__BB0_8:
	ret;

}


// ===== COMPILED SASS (sm_100) =====

	.target	sm_100

	.elftype	@"ET_EXEC"


//--------------------- .note.nv.tkinfo           --------------------------
	.section	.note.nv.tkinfo,"",@"SHT_NOTE"
	.sectionflags	@"SHF_NOTE_NV_TKINFO"
	.tkinfo
        /*0018*/ 	.word	0x00000002
        /*0030*/ 	.string	""
        /*0030*/ 	.string	"ptxas"
        /*0030*/ 	.string	"Cuda compilation tools, release 13.0, V13.0.88"
        /*0030*/ 	.string	"Build cuda_13.0.r13.0/compiler.36424714_0"
        /*0030*/ 	.string	"-arch sm_100 -m 64 "



//--------------------- .note.nv.cuinfo           --------------------------
	.section	.note.nv.cuinfo,"",@"SHT_NOTE"
	.sectionflags	@"SHF_NOTE_NV_CUINFO"
        /*0018*/ 	.short	0x0002
        /*001a*/ 	.short	0x0064
        /*001c*/ 	.short	0x0082
	.zero		2


//--------------------- .nv.info                  --------------------------
	.section	.nv.info,"",@"SHT_CUDA_INFO"
	.align	4


	//----- nvinfo : EIATTR_REGCOUNT
	.align		4
        /*0000*/ 	.byte	0x04, 0x2f
        /*0002*/ 	.short	(.L_1 - .L_0)
	.align		4
.L_0:
        /*0004*/ 	.word	index@(_Z20stbif_forward_kernelPKfPfS1_S1_ffffi)
        /*0008*/ 	.word	0x00000010


	//----- nvinfo : EIATTR_FRAME_SIZE
	.align		4
.L_1:
        /*000c*/ 	.byte	0x04, 0x11
        /*000e*/ 	.short	(.L_3 - .L_2)
	.align		4
.L_2:
        /*0010*/ 	.word	index@(_Z20stbif_forward_kernelPKfPfS1_S1_ffffi)
        /*0014*/ 	.word	0x00000000


	//----- nvinfo : EIATTR_MIN_STACK_SIZE
	.align		4
.L_3:
        /*0018*/ 	.byte	0x04, 0x12
        /*001a*/ 	.short	(.L_5 - .L_4)
	.align		4
.L_4:
        /*001c*/ 	.word	index@(_Z20stbif_forward_kernelPKfPfS1_S1_ffffi)
        /*0020*/ 	.word	0x00000000
.L_5:


//--------------------- .nv.compat                --------------------------
	.section	.nv.compat,"",@"SHT_CUDA_COMPAT_INFO"
	.align	4
        /*0000*/ 	.byte	0x02, 0x09, 0x00, 0x00, 0x02, 0x02, 0x01, 0x00, 0x02, 0x05, 0x05, 0x00, 0x03, 0x07, 0x01, 0x01
        /*0010*/ 	.byte	0x02, 0x03, 0x00, 0x00, 0x02, 0x06, 0x01, 0x00, 0x04, 0x0b, 0x08, 0x00, 0x01, 0x00, 0x00, 0x00
        /*0020*/ 	.byte	0x00, 0x00, 0x00, 0x00


//--------------------- .nv.info._Z20stbif_forward_kernelPKfPfS1_S1_ffffi --------------------------
	.section	.nv.info._Z20stbif_forward_kernelPKfPfS1_S1_ffffi,"",@"SHT_CUDA_INFO"
	.sectionflags	@""
	.align	4


	//----- nvinfo : EIATTR_CUDA_API_VERSION
	.align		4
        /*0000*/ 	.byte	0x04, 0x37
        /*0002*/ 	.short	(.L_7 - .L_6)
.L_6:
        /*0004*/ 	.word	0x00000082


	//----- nvinfo : EIATTR_KPARAM_INFO
	.align		4
.L_7:
        /*0008*/ 	.byte	0x04, 0x17
        /*000a*/ 	.short	(.L_9 - .L_8)
.L_8:
        /*000c*/ 	.word	0x00000000
        /*0010*/ 	.short	0x0008
        /*0012*/ 	.short	0x0030
        /*0014*/ 	.byte	0x00, 0xf0, 0x11, 0x00


	//----- nvinfo : EIATTR_KPARAM_INFO
	.align		4
.L_9:
        /*0018*/ 	.byte	0x04, 0x17
        /*001a*/ 	.short	(.L_11 - .L_10)
.L_10:
        /*001c*/ 	.word	0x00000000
        /*0020*/ 	.short	0x0007
        /*0022*/ 	.short	0x002c
        /*0024*/ 	.byte	0x00, 0xf0, 0x11, 0x00


	//----- nvinfo : EIATTR_KPARAM_INFO
	.align		4
.L_11:
        /*0028*/ 	.byte	0x04, 0x17
        /*002a*/ 	.short	(.L_13 - .L_12)
.L_12:
        /*002c*/ 	.word	0x00000000
        /*0030*/ 	.short	0x0006
        /*0032*/ 	.short	0x0028
        /*0034*/ 	.byte	0x00, 0xf0, 0x11, 0x00


	//----- nvinfo : EIATTR_KPARAM_INFO
	.align		4
.L_13:
        /*0038*/ 	.byte	0x04, 0x17
        /*003a*/ 	.short	(.L_15 - .L_14)
.L_14:
        /*003c*/ 	.word	0x00000000
        /*0040*/ 	.short	0x0005
        /*0042*/ 	.short	0x0024
        /*0044*/ 	.byte	0x00, 0xf0, 0x11, 0x00


	//----- nvinfo : EIATTR_KPARAM_INFO
	.align		4
.L_15:
        /*0048*/ 	.byte	0x04, 0x17
        /*004a*/ 	.short	(.L_17 - .L_16)
.L_16:
        /*004c*/ 	.word	0x00000000
        /*0050*/ 	.short	0x0004
        /*0052*/ 	.short	0x0020
        /*0054*/ 	.byte	0x00, 0xf0, 0x11, 0x00


	//----- nvinfo : EIATTR_KPARAM_INFO
	.align		4
.L_17:
        /*0058*/ 	.byte	0x04, 0x17
        /*005a*/ 	.short	(.L_19 - .L_18)
.L_18:
        /*005c*/ 	.word	0x00000000
        /*0060*/ 	.short	0x0003
        /*0062*/ 	.short	0x0018
        /*0064*/ 	.byte	0x00, 0xf5, 0x21, 0x00


	//----- nvinfo : EIATTR_KPARAM_INFO
	.align		4
.L_19:
        /*0068*/ 	.byte	0x04, 0x17
        /*006a*/ 	.short	(.L_21 - .L_20)
.L_20:
        /*006c*/ 	.word	0x00000000
        /*0070*/ 	.short	0x0002
        /*0072*/ 	.short	0x0010
        /*0074*/ 	.byte	0x00, 0xf5, 0x21, 0x00


	//----- nvinfo : EIATTR_KPARAM_INFO
	.align		4
.L_21:
        /*0078*/ 	.byte	0x04, 0x17
        /*007a*/ 	.short	(.L_23 - .L_22)
.L_22:
        /*007c*/ 	.word	0x00000000
        /*0080*/ 	.short	0x0001
        /*0082*/ 	.short	0x0008
        /*0084*/ 	.byte	0x00, 0xf5, 0x21, 0x00


	//----- nvinfo : EIATTR_KPARAM_INFO
	.align		4
.L_23:
        /*0088*/ 	.byte	0x04, 0x17
        /*008a*/ 	.short	(.L_25 - .L_24)
.L_24:
        /*008c*/ 	.word	0x00000000
        /*0090*/ 	.short	0x0000
        /*0092*/ 	.short	0x0000
        /*0094*/ 	.byte	0x00, 0xf5, 0x21, 0x00


	//----- nvinfo : EIATTR_SPARSE_MMA_MASK
	.align		4
.L_25:
        /*0098*/ 	.byte	0x03, 0x50
        /*009a*/ 	.short	0x0000


	//----- nvinfo : EIATTR_MAXREG_COUNT
	.align		4
        /*009c*/ 	.byte	0x03, 0x1b
        /*009e*/ 	.short	0x00ff


	//----- nvinfo : EIATTR_MERCURY_ISA_VERSION
	.align		4
        /*00a0*/ 	.byte	0x03, 0x5f
        /*00a2*/ 	.short	0x0101


	//----- nvinfo : EIATTR_VRC_CTA_INIT_COUNT
	.align		4
        /*00a4*/ 	.byte	0x02, 0x4a
	.zero		1
	.zero		1


	//----- nvinfo : EIATTR_EXIT_INSTR_OFFSETS
	.align		4
        /*00a8*/ 	.byte	0x04, 0x1c
        /*00aa*/ 	.short	(.L_27 - .L_26)


	//   ....[0]....
.L_26:
        /*00ac*/ 	.word	0x00000070


	//   ....[1]....
        /*00b0*/ 	.word	0x000002b0


	//----- nvinfo : EIATTR_CBANK_PARAM_SIZE
	.align		4
.L_27:
        /*00b4*/ 	.byte	0x03, 0x19
        /*00b6*/ 	.short	0x0034


	//----- nvinfo : EIATTR_PARAM_CBANK
	.align		4
        /*00b8*/ 	.byte	0x04, 0x0a
        /*00ba*/ 	.short	(.L_29 - .L_28)
	.align		4
.L_28:
        /*00bc*/ 	.word	index@(.nv.constant0._Z20stbif_forward_kernelPKfPfS1_S1_ffffi)
        /*00c0*/ 	.short	0x0380
        /*00c2*/ 	.short	0x0034


	//----- nvinfo : EIATTR_SW_WAR
	.align		4
.L_29:
        /*00c4*/ 	.byte	0x04, 0x36
        /*00c6*/ 	.short	(.L_31 - .L_30)
.L_30:
        /*00c8*/ 	.word	0x00000008
.L_31:


//--------------------- .nv.callgraph             --------------------------
	.section	.nv.callgraph,"",@"SHT_CUDA_CALLGRAPH"
	.align	4
	.sectionentsize	8
	.align		4
        /*0000*/ 	.word	0x00000000
	.align		4
        /*0004*/ 	.word	0xffffffff
	.align		4
        /*0008*/ 	.word	0x00000000
	.align		4
        /*000c*/ 	.word	0xfffffffe
	.align		4
        /*0010*/ 	.word	0x00000000
	.align		4
        /*0014*/ 	.word	0xfffffffd
	.align		4
        /*0018*/ 	.word	0x00000000
	.align		4
        /*001c*/ 	.word	0xfffffffc


//--------------------- .text._Z20stbif_forward_kernelPKfPfS1_S1_ffffi --------------------------
	.section	.text._Z20stbif_forward_kernelPKfPfS1_S1_ffffi,"ax",@progbits
	.align	128
        .global         _Z20stbif_forward_kernelPKfPfS1_S1_ffffi
        .type           _Z20stbif_forward_kernelPKfPfS1_S1_ffffi,@function
        .size           _Z20stbif_forward_kernelPKfPfS1_S1_ffffi,(.L_x_1 - _Z20stbif_forward_kernelPKfPfS1_S1_ffffi)
        .other          _Z20stbif_forward_kernelPKfPfS1_S1_ffffi,@"STO_CUDA_ENTRY STV_DEFAULT"
_Z20stbif_forward_kernelPKfPfS1_S1_ffffi:
.text._Z20stbif_forward_kernelPKfPfS1_S1_ffffi:
[----:B------:R-:W-:Y:S01]  /*0000*/  LDC R1, c[0x0][0x37c] ;  /* 0x0000df00ff017b82 */ /* 0x000fe20000000800 */
[----:B------:R-:W0:Y:S07]  /*0010*/  S2R R0, SR_TID.X ;  /* 0x0000000000007919 */ /* 0x000e2e0000002100 */
[----:B------:R-:W0:Y:S01]  /*0020*/  S2UR UR4, SR_CTAID.X ;  /* 0x00000000000479c3 */ /* 0x000e220000002500 */
[----:B------:R-:W1:Y:S07]  /*0030*/  LDCU UR5, c[0x0][0x3b0] ;  /* 0x00007600ff0577ac */ /* 0x000e6e0008000800 */
[----:B------:R-:W0:Y:S02]  /*0040*/  LDC R9, c[0x0][0x360] ;  /* 0x0000d800ff097b82 */ /* 0x000e240000000800 */
[----:B0-----:R-:W-:-:S05]  /*0050*/  IMAD R9, R9, UR4, R0 ;  /* 0x0000000409097c24 */ /* 0x001fca000f8e0200 */
[----:B-1----:R-:W-:-:S13]  /*0060*/  ISETP.GE.AND P0, PT, R9, UR5, PT ;  /* 0x0000000509007c0c */ /* 0x002fda000bf06270 */
[----:B------:R-:W-:Y:S05]  /*0070*/  @P0 EXIT ;  /* 0x000000000000094d */ /* 0x000fea0003800000 */
[----:B------:R-:W0:Y:S01]  /*0080*/  LDC.64 R4, c[0x0][0x380] ;  /* 0x0000e000ff047b82 */ /* 0x000e220000000a00 */
[----:B------:R-:W1:Y:S01]  /*0090*/  LDCU.64 UR4, c[0x0][0x358] ;  /* 0x00006b00ff0477ac */ /* 0x000e620008000a00 */
[----:B------:R-:W2:Y:S06]  /*00a0*/  LDCU UR6, c[0x0][0x3ac] ;  /* 0x00007580ff0677ac */ /* 0x000eac0008000800 */
[----:B------:R-:W3:Y:S08]  /*00b0*/  LDC.64 R6, c[0x0][0x388] ;  /* 0x0000e200ff067b82 */ /* 0x000ef00000000a00 */
[----:B------:R-:W4:Y:S01]  /*00c0*/  LDC.64 R2, c[0x0][0x390] ;  /* 0x0000e400ff027b82 */ /* 0x000f220000000a00 */
[----:B0-----:R-:W-:-:S06]  /*00d0*/  IMAD.WIDE R4, R9, 0x4, R4 ;  /* 0x0000000409047825 */ /* 0x001fcc00078e0204 */
[----:B-1----:R-:W5:Y:S01]  /*00e0*/  LDG.E.CONSTANT R4, desc[UR4][R4.64] ;  /* 0x0000000404047981 */ /* 0x002f62000c1e9900 */
[----:B---3--:R-:W-:-:S05]  /*00f0*/  IMAD.WIDE R6, R9, 0x4, R6 ;  /* 0x0000000409067825 */ /* 0x008fca00078e0206 */
[----:B------:R-:W5:Y:S01]  /*0100*/  LDG.E R11, desc[UR4][R6.64] ;  /* 0x00000004060b7981 */ /* 0x000f62000c1e1900 */
[----:B----4-:R-:W-:-:S04]  /*0110*/  IMAD.WIDE R2, R9, 0x4, R2 ;  /* 0x0000000409027825 */ /* 0x010fc800078e0202 */
[----:B-----5:R-:W-:-:S05]  /*0120*/  FADD R11, R4, R11 ;  /* 0x0000000b040b7221 */ /* 0x020fca0000000000 */
[C---:B------:R-:W-:Y:S02]  /*0130*/  FSETP.GE.AND P0, PT, R11.reuse, 1, PT ;  /* 0x3f8000000b00780b */ /* 0x040fe40003f06000 */
[----:B--2---:R-:W-:Y:S01]  /*0140*/  FSETP.GEU.AND P1, PT, R11, -UR6, PT ;  /* 0x800000060b007c0b */ /* 0x004fe2000bf2e000 */
[----:B------:R0:W-:Y:S01]  /*0150*/  STG.E desc[UR4][R6.64], R11 ;  /* 0x0000000b06007986 */ /* 0x0001e2000c101904 */
[----:B------:R-:W1:Y:S09]  /*0160*/  LDCU UR6, c[0x0][0x3a8] ;  /* 0x00007500ff0677ac */ /* 0x000e720008000800 */
[----:B------:R-:W2:Y:S01]  /*0170*/  @P0 LDG.E R0, desc[UR4][R2.64] ;  /* 0x0000000402000981 */ /* 0x000ea2000c1e1900 */
[----:B------:R-:W2:Y:S03]  /*0180*/  @P0 LDC R5, c[0x0][0x3a0] ;  /* 0x0000e800ff050b82 */ /* 0x000ea60000000800 */
[----:B------:R-:W3:Y:S05]  /*0190*/  @!P1 LDG.E R13, desc[UR4][R2.64] ;  /* 0x00000004020d9981 */ /* 0x000eea000c1e1900 */
[----:B------:R-:W3:Y:S01]  /*01a0*/  @!P1 LDC R4, c[0x0][0x3a4] ;  /* 0x0000e900ff049b82 */ /* 0x000ee20000000800 */
[----:B--2---:R-:W-:-:S02]  /*01b0*/  FSETP.LT.AND P0, PT, R0, R5, P0 ;  /* 0x000000050000720b */ /* 0x004fc40000701000 */
[----:B---3--:R-:W-:-:S05]  /*01c0*/  FSETP.GT.AND P1, PT, R13, R4, !P1 ;  /* 0x000000040d00720b */ /* 0x008fca0004f24000 */
[----:B------:R-:W2:Y:S01]  /*01d0*/  LDC.64 R4, c[0x0][0x398] ;  /* 0x0000e600ff047b82 */ /* 0x000ea20000000a00 */
[----:B------:R-:W-:-:S05]  /*01e0*/  PLOP3.LUT P2, PT, P0, P1, PT, 0xf8, 0x8f ;  /* 0x00000000008f781c */ /* 0x000fca0000743f70 */
[----:B0-----:R-:W-:-:S04]  /*01f0*/  @P0 FADD R11, R11, -1 ;  /* 0xbf8000000b0b0421 */ /* 0x001fc80000000000 */
[----:B------:R-:W-:-:S05]  /*0200*/  @P1 FADD R11, R11, 1 ;  /* 0x3f8000000b0b1421 */ /* 0x000fca0000000000 */
[----:B------:R-:W-:-:S05]  /*0210*/  MOV R13, R11 ;  /* 0x0000000b000d7202 */ /* 0x000fca0000000f00 */
[----:B------:R-:W-:Y:S04]  /*0220*/  @P2 STG.E desc[UR4][R6.64], R13 ;  /* 0x0000000d06002986 */ /* 0x000fe8000c101904 */
[----:B------:R-:W3:Y:S01]  /*0230*/  LDG.E R8, desc[UR4][R2.64] ;  /* 0x0000000402087981 */ /* 0x000ee2000c1e1900 */
[----:B------:R-:W-:-:S04]  /*0240*/  FSEL R0, RZ, 1, !P0 ;  /* 0x3f800000ff007808 */ /* 0x000fc80004000000 */
[----:B------:R-:W-:Y:S01]  /*0250*/  FSEL R11, R0, -1, !P1 ;  /* 0xbf800000000b7808 */ /* 0x000fe20004800000 */
[----:B--2---:R-:W-:-:S04]  /*0260*/  IMAD.WIDE R4, R9, 0x4, R4 ;  /* 0x0000000409047825 */ /* 0x004fc800078e0204 */
[C---:B---3--:R-:W-:Y:S01]  /*0270*/  FADD R9, R11.reuse, R8 ;  /* 0x000000080b097221 */ /* 0x048fe20000000000 */
[----:B-1----:R-:W-:-:S04]  /*0280*/  FMUL R11, R11, UR6 ;  /* 0x000000060b0b7c20 */ /* 0x002fc80008400000 */
[----:B------:R-:W-:Y:S04]  /*0290*/  STG.E desc[UR4][R2.64], R9 ;  /* 0x0000000902007986 */ /* 0x000fe8000c101904 */
[----:B------:R-:W-:Y:S01]  /*02a0*/  STG.E desc[UR4][R4.64], R11 ;  /* 0x0000000b04007986 */ /* 0x000fe2000c101904 */
[----:B------:R-:W-:Y:S05]  /*02b0*/  EXIT ;  /* 0x000000000000794d */ /* 0x000fea0003800000 */
.L_x_0:
[----:B------:R-:W-:-:S00]  /*02c0*/  BRA `(.L_x_0) ;  /* 0xfffffffc00fc7947 */ /* 0x000fc0000383ffff */
[----:B------:R-:W-:-:S00]  /*02d0*/  NOP ;  /* 0x0000000000007918 */ /* 0x000fc00000000000 */
        /* <DEDUP_REMOVED lines=10> */
.L_x_1:


//--------------------- .nv.shared.reserved.0     --------------------------
	.section	.nv.shared.reserved.0,"aw",@nobits
	.weak		__nv_reservedSMEM_offset_0_alias
	.size		__nv_reservedSMEM_offset_0_alias, 0, 64
	.other		__nv_reservedSMEM_offset_0_alias,@"STO_CUDA_RESERVED_SHARED STV_DEFAULT"
__nv_reservedSMEM_offset_0_alias:
	.zero		0
	.zero		64


//--------------------- .nv.constant0._Z20stbif_forward_kernelPKfPfS1_S1_ffffi --------------------------
	.section	.nv.constant0._Z20stbif_forward_kernelPKfPfS1_S1_ffffi,"a",@progbits
	.sectionflags	@""
	.align	4
.nv.constant0._Z20stbif_forward_kernelPKfPfS1_S1_ffffi:
	.zero		948


//--------------------- SYMBOLS --------------------------

	.type		.nv.reservedSmem.offset0,@object
	.size		.nv.reservedSmem.offset0,0x4
